//
// Generated by NVIDIA NVVM Compiler
//
// Compiler Build ID: CL-36424714
// Cuda compilation tools, release 13.0, V13.0.88
// Based on NVVM 20.0.0
//

.version 9.0
.target sm_100
.address_size 64

	// .globl	_ZN4QUIC6k_zeroEPfmf

.visible .entry _ZN4QUIC6k_zeroEPfmf(
	.param .u64 .ptr .align 1 _ZN4QUIC6k_zeroEPfmf_param_0,
	.param .u64 _ZN4QUIC6k_zeroEPfmf_param_1,
	.param .f32 _ZN4QUIC6k_zeroEPfmf_param_2
)
{
	.reg .pred 	%p<2>;
	.reg .b32 	%r<8>;
	.reg .b32 	%f<2>;
	.reg .b64 	%rd<7>;

	ld.param.u64 	%rd2, [_ZN4QUIC6k_zeroEPfmf_param_0];
	ld.param.u64 	%rd3, [_ZN4QUIC6k_zeroEPfmf_param_1];
	ld.param.f32 	%f1, [_ZN4QUIC6k_zeroEPfmf_param_2];
	mov.u32 	%r1, %ctaid.y;
	mov.u32 	%r2, %nctaid.x;
	mov.u32 	%r3, %ctaid.x;
	mad.lo.s32 	%r4, %r1, %r2, %r3;
	mov.u32 	%r5, %ntid.x;
	mov.u32 	%r6, %tid.x;
	mad.lo.s32 	%r7, %r4, %r5, %r6;
	cvt.u64.u32 	%rd1, %r7;
	setp.le.u64 	%p1, %rd3, %rd1;
	@%p1 bra 	$L__BB0_2;
	cvta.to.global.u64 	%rd4, %rd2;
	shl.b64 	%rd5, %rd1, 2;
	add.s64 	%rd6, %rd4, %rd5;
	st.global.f32 	[%rd6], %f1;
$L__BB0_2:
	ret;

}


// ===== COMPILED SASS (sm_100) =====

	.target	sm_100

	.elftype	@"ET_EXEC"


//--------------------- .note.nv.tkinfo           --------------------------
	.section	.note.nv.tkinfo,"",@"SHT_NOTE"
	.sectionflags	@"SHF_NOTE_NV_TKINFO"
	.tkinfo
        /*0018*/ 	.word	0x00000002
        /*0030*/ 	.string	""
        /*0030*/ 	.string	"ptxas"
        /*0030*/ 	.string	"Cuda compilation tools, release 13.0, V13.0.88"
        /*0030*/ 	.string	"Build cuda_13.0.r13.0/compiler.36424714_0"
        /*0030*/ 	.string	"-arch sm_100 -m 64 "



//--------------------- .note.nv.cuinfo           --------------------------
	.section	.note.nv.cuinfo,"",@"SHT_NOTE"
	.sectionflags	@"SHF_NOTE_NV_CUINFO"
        /*0018*/ 	.short	0x0002
        /*001a*/ 	.short	0x0064
        /*001c*/ 	.short	0x0082
	.zero		2


//--------------------- .nv.info                  --------------------------
	.section	.nv.info,"",@"SHT_CUDA_INFO"
	.align	4


	//----- nvinfo : EIATTR_REGCOUNT
	.align		4
        /*0000*/ 	.byte	0x04, 0x2f
        /*0002*/ 	.short	(.L_1 - .L_0)
	.align		4
.L_0:
        /*0004*/ 	.word	index@(_ZN4QUIC6k_zeroEPfmf)
        /*0008*/ 	.word	0x00000008


	//----- nvinfo : EIATTR_FRAME_SIZE
	.align		4
.L_1:
        /*000c*/ 	.byte	0x04, 0x11
        /*000e*/ 	.short	(.L_3 - .L_2)
	.align		4
.L_2:
        /*0010*/ 	.word	index@(_ZN4QUIC6k_zeroEPfmf)
        /*0014*/ 	.word	0x00000000


	//----- nvinfo : EIATTR_MIN_STACK_SIZE
	.align		4
.L_3:
        /*0018*/ 	.byte	0x04, 0x12
        /*001a*/ 	.short	(.L_5 - .L_4)
	.align		4
.L_4:
        /*001c*/ 	.word	index@(_ZN4QUIC6k_zeroEPfmf)
        /*0020*/ 	.word	0x00000000
.L_5:


//--------------------- .nv.compat                --------------------------
	.section	.nv.compat,"",@"SHT_CUDA_COMPAT_INFO"
	.align	4
        /*0000*/ 	.byte	0x02, 0x09, 0x00, 0x00, 0x02, 0x02, 0x01, 0x00, 0x02, 0x05, 0x05, 0x00, 0x03, 0x07, 0x01, 0x01
        /*0010*/ 	.byte	0x02, 0x03, 0x00, 0x00, 0x02, 0x06, 0x01, 0x00, 0x04, 0x0b, 0x08, 0x00, 0x09, 0x00, 0x00, 0x00
        /*0020*/ 	.byte	0x00, 0x00, 0x00, 0x00


//--------------------- .nv.info._ZN4QUIC6k_zeroEPfmf --------------------------
	.section	.nv.info._ZN4QUIC6k_zeroEPfmf,"",@"SHT_CUDA_INFO"
	.sectionflags	@""
	.align	4


	//----- nvinfo : EIATTR_CUDA_API_VERSION
	.align		4
        /*0000*/ 	.byte	0x04, 0x37
        /*0002*/ 	.short	(.L_7 - .L_6)
.L_6:
        /*0004*/ 	.word	0x00000082


	//----- nvinfo : EIATTR_KPARAM_INFO
	.align		4
.L_7:
        /*0008*/ 	.byte	0x04, 0x17
        /*000a*/ 	.short	(.L_9 - .L_8)
.L_8:
        /*000c*/ 	.word	0x00000000
        /*0010*/ 	.short	0x0002
        /*0012*/ 	.short	0x0010
        /*0014*/ 	.byte	0x00, 0xf0, 0x11, 0x00


	//----- nvinfo : EIATTR_KPARAM_INFO
	.align		4
.L_9:
        /*0018*/ 	.byte	0x04, 0x17
        /*001a*/ 	.short	(.L_11 - .L_10)
.L_10:
        /*001c*/ 	.word	0x00000000
        /*0020*/ 	.short	0x0001
        /*0022*/ 	.short	0x0008
        /*0024*/ 	.byte	0x00, 0xf0, 0x21, 0x00


	//----- nvinfo : EIATTR_KPARAM_INFO
	.align		4
.L_11:
        /*0028*/ 	.byte	0x04, 0x17
        /*002a*/ 	.short	(.L_13 - .L_12)
.L_12:
        /*002c*/ 	.word	0x00000000
        /*0030*/ 	.short	0x0000
        /*0032*/ 	.short	0x0000
        /*0034*/ 	.byte	0x00, 0xf5, 0x21, 0x00


	//----- nvinfo : EIATTR_SPARSE_MMA_MASK
	.align		4
.L_13:
        /*0038*/ 	.byte	0x03, 0x50
        /*003a*/ 	.short	0x0000


	//----- nvinfo : EIATTR_MAXREG_COUNT
	.align		4
        /*003c*/ 	.byte	0x03, 0x1b
        /*003e*/ 	.short	0x00ff


	//----- nvinfo : EIATTR_MERCURY_ISA_VERSION
	.align		4
        /*0040*/ 	.byte	0x03, 0x5f
        /*0042*/ 	.short	0x0101


	//----- nvinfo : EIATTR_VRC_CTA_INIT_COUNT
	.align		4
        /*0044*/ 	.byte	0x02, 0x4a
	.zero		1
	.zero		1


	//----- nvinfo : EIATTR_EXIT_INSTR_OFFSETS
	.align		4
        /*0048*/ 	.byte	0x04, 0x1c
        /*004a*/ 	.short	(.L_15 - .L_14)


	//   ....[0]....
.L_14:
        /*004c*/ 	.word	0x000000b0


	//   ....[1]....
        /*0050*/ 	.word	0x00000120


	//----- nvinfo : EIATTR_CBANK_PARAM_SIZE
	.align		4
.L_15:
        /*0054*/ 	.byte	0x03, 0x19
        /*0056*/ 	.short	0x0014


	//----- nvinfo : EIATTR_PARAM_CBANK
	.align		4
        /*0058*/ 	.byte	0x04, 0x0a
        /*005a*/ 	.short	(.L_17 - .L_16)
	.align		4
.L_16:
        /*005c*/ 	.word	index@(.nv.constant0._ZN4QUIC6k_zeroEPfmf)
        /*0060*/ 	.short	0x0380
        /*0062*/ 	.short	0x0014


	//----- nvinfo : EIATTR_SW_WAR
	.align		4
.L_17:
        /*0064*/ 	.byte	0x04, 0x36
        /*0066*/ 	.short	(.L_19 - .L_18)
.L_18:
        /*0068*/ 	.word	0x00000008
.L_19:


//--------------------- .nv.callgraph             --------------------------
	.section	.nv.callgraph,"",@"SHT_CUDA_CALLGRAPH"
	.align	4
	.sectionentsize	8
	.align		4
        /*0000*/ 	.word	0x00000000
	.align		4
        /*0004*/ 	.word	0xffffffff
	.align		4
        /*0008*/ 	.word	0x00000000
	.align		4
        /*000c*/ 	.word	0xfffffffe
	.align		4
        /*0010*/ 	.word	0x00000000
	.align		4
        /*0014*/ 	.word	0xfffffffd
	.align		4
        /*0018*/ 	.word	0x00000000
	.align		4
        /*001c*/ 	.word	0xfffffffc


//--------------------- .text._ZN4QUIC6k_zeroEPfmf --------------------------
	.section	.text._ZN4QUIC6k_zeroEPfmf,"ax",@progbits
	.align	128
        .global         _ZN4QUIC6k_zeroEPfmf
        .type           _ZN4QUIC6k_zeroEPfmf,@function
        .size           _ZN4QUIC6k_zeroEPfmf,(.L_x_1 - _ZN4QUIC6k_zeroEPfmf)
        .other          _ZN4QUIC6k_zeroEPfmf,@"STO_CUDA_ENTRY STV_DEFAULT"
_ZN4QUIC6k_zeroEPfmf:
.text._ZN4QUIC6k_zeroEPfmf:
[----:B------:R-:W-:Y:S01]  /*0000*/  LDC R1, c[0x0][0x37c] ;  /* 0x0000df00ff017b82 */ /* 0x000fe20000000800 */
[----:B------:R-:W0:Y:S07]  /*0010*/  S2R R3, SR_TID.X ;  /* 0x0000000000037919 */ /* 0x000e2e0000002100 */
[----:B------:R-:W-:Y:S01]  /*0020*/  S2UR UR4, SR_CTAID.Y ;  /* 0x00000000000479c3 */ /* 0x000fe20000002600 */
[----:B------:R-:W1:Y:S01]  /*0030*/  LDCU UR5, c[0x0][0x370] ;  /* 0x00006e00ff0577ac */ /* 0x000e620008000800 */
[----:B------:R-:W2:Y:S06]  /*0040*/  LDCU.64 UR8, c[0x0][0x388] ;  /* 0x00007100ff0877ac */ /* 0x000eac0008000a00 */
[----:B------:R-:W1:Y:S08]  /*0050*/  S2UR UR6, SR_CTAID.X ;  /* 0x00000000000679c3 */ /* 0x000e700000002500 */
[----:B------:R-:W0:Y:S01]  /*0060*/  LDC R0, c[0x0][0x360] ;  /* 0x0000d800ff007b82 */ /* 0x000e220000000800 */
[----:B-1----:R-:W-:-:S06]  /*0070*/  UIMAD UR4, UR4, UR5, UR6 ;  /* 0x00000005040472a4 */ /* 0x002fcc000f8e0206 */
[----:B0-----:R-:W-:-:S05]  /*0080*/  IMAD R0, R0, UR4, R3 ;  /* 0x0000000400007c24 */ /* 0x001fca000f8e0203 */
[----:B--2---:R-:W-:-:S04]  /*0090*/  ISETP.GE.U32.AND P0, PT, R0, UR8, PT ;  /* 0x0000000800007c0c */ /* 0x004fc8000bf06070 */
[----:B------:R-:W-:-:S13]  /*00a0*/  ISETP.GE.U32.AND.EX P0, PT, RZ, UR9, PT, P0 ;  /* 0x00000009ff007c0c */ /* 0x000fda000bf06100 */
[----:B------:R-:W-:Y:S05]  /*00b0*/  @P0 EXIT ;  /* 0x000000000000094d */ /* 0x000fea0003800000 */
[----:B------:R-:W0:Y:S01]  /*00c0*/  LDCU.64 UR6, c[0x0][0x380] ;  /* 0x00007000ff0677ac */ /* 0x000e220008000a00 */
[----:B------:R-:W1:Y:S01]  /*00d0*/  LDC R5, c[0x0][0x390] ;  /* 0x0000e400ff057b82 */ /* 0x000e620000000800 */
[----:B------:R-:W1:Y:S01]  /*00e0*/  LDCU.64 UR4, c[0x0][0x358] ;  /* 0x00006b00ff0477ac */ /* 0x000e620008000a00 */
[----:B0-----:R-:W-:-:S04]  /*00f0*/  LEA R2, P0, R0, UR6, 0x2 ;  /* 0x0000000600027c11 */ /* 0x001fc8000f8010ff */
[----:B------:R-:W-:-:S05]  /*0100*/  LEA.HI.X R3, R0, UR7, RZ, 0x2, P0 ;  /* 0x0000000700037c11 */ /* 0x000fca00080f14ff */
[----:B-1----:R-:W-:Y:S01]  /*0110*/  STG.E desc[UR4][R2.64], R5 ;  /* 0x0000000502007986 */ /* 0x002fe2000c101904 */
[----:B------:R-:W-:Y:S05]  /*0120*/  EXIT ;  /* 0x000000000000794d */ /* 0x000fea0003800000 */
.L_x_0:
[----:B------:R-:W-:-:S00]  /*0130*/  BRA `(.L_x_0) ;  /* 0xfffffffc00fc7947 */ /* 0x000fc0000383ffff */
[----:B------:R-:W-:-:S00]  /*0140*/  NOP ;  /* 0x0000000000007918 */ /* 0x000fc00000000000 */
        /* <DEDUP_REMOVED lines=11> */
.L_x_1:


//--------------------- .nv.shared.reserved.0     --------------------------
	.section	.nv.shared.reserved.0,"aw",@nobits
	.weak		__nv_reservedSMEM_offset_0_alias
	.size		__nv_reservedSMEM_offset_0_alias, 0, 64
	.other		__nv_reservedSMEM_offset_0_alias,@"STO_CUDA_RESERVED_SHARED STV_DEFAULT"
__nv_reservedSMEM_offset_0_alias:
	.zero		0
	.zero		64


//--------------------- .nv.constant0._ZN4QUIC6k_zeroEPfmf --------------------------
	.section	.nv.constant0._ZN4QUIC6k_zeroEPfmf,"a",@progbits
	.sectionflags	@""
	.align	4
.nv.constant0._ZN4QUIC6k_zeroEPfmf:
	.zero		916


//--------------------- SYMBOLS --------------------------

	.type		.nv.reservedSmem.offset0,@object
	.size		.nv.reservedSmem.offset0,0x4
